//
// Generated by NVIDIA NVVM Compiler
//
// Compiler Build ID: CL-36424714
// Cuda compilation tools, release 13.0, V13.0.88
// Based on NVVM 20.0.0
//

.version 9.0
.target sm_100
.address_size 64

	// .globl	_Z10bfs_kernelPiS_S_S_S_S_S_i

.visible .entry _Z10bfs_kernelPiS_S_S_S_S_S_i(
	.param .u64 .ptr .align 1 _Z10bfs_kernelPiS_S_S_S_S_S_i_param_0,
	.param .u64 .ptr .align 1 _Z10bfs_kernelPiS_S_S_S_S_S_i_param_1,
	.param .u64 .ptr .align 1 _Z10bfs_kernelPiS_S_S_S_S_S_i_param_2,
	.param .u64 .ptr .align 1 _Z10bfs_kernelPiS_S_S_S_S_S_i_param_3,
	.param .u64 .ptr .align 1 _Z10bfs_kernelPiS_S_S_S_S_S_i_param_4,
	.param .u64 .ptr .align 1 _Z10bfs_kernelPiS_S_S_S_S_S_i_param_5,
	.param .u64 .ptr .align 1 _Z10bfs_kernelPiS_S_S_S_S_S_i_param_6,
	.param .u32 _Z10bfs_kernelPiS_S_S_S_S_S_i_param_7
)
{
	.reg .pred 	%p<12>;
	.reg .b32 	%r<45>;
	.reg .b64 	%rd<44>;

	ld.param.u64 	%rd12, [_Z10bfs_kernelPiS_S_S_S_S_S_i_param_0];
	ld.param.u64 	%rd14, [_Z10bfs_kernelPiS_S_S_S_S_S_i_param_1];
	ld.param.u64 	%rd15, [_Z10bfs_kernelPiS_S_S_S_S_S_i_param_2];
	ld.param.u64 	%rd13, [_Z10bfs_kernelPiS_S_S_S_S_S_i_param_3];
	ld.param.u64 	%rd16, [_Z10bfs_kernelPiS_S_S_S_S_S_i_param_4];
	ld.param.u64 	%rd17, [_Z10bfs_kernelPiS_S_S_S_S_S_i_param_5];
	ld.param.u64 	%rd18, [_Z10bfs_kernelPiS_S_S_S_S_S_i_param_6];
	ld.param.u32 	%r22, [_Z10bfs_kernelPiS_S_S_S_S_S_i_param_7];
	cvta.to.global.u64 	%rd1, %rd16;
	cvta.to.global.u64 	%rd2, %rd18;
	cvta.to.global.u64 	%rd3, %rd15;
	cvta.to.global.u64 	%rd4, %rd14;
	cvta.to.global.u64 	%rd19, %rd17;
	mov.u32 	%r23, %ctaid.x;
	mov.u32 	%r24, %ntid.x;
	mov.u32 	%r25, %tid.x;
	mad.lo.s32 	%r1, %r23, %r24, %r25;
	ld.global.u32 	%r26, [%rd19];
	setp.ge.s32 	%p1, %r1, %r26;
	@%p1 bra 	$L__BB0_18;
	cvta.to.global.u64 	%rd20, %rd13;
	cvta.to.global.u64 	%rd21, %rd12;
	mul.wide.s32 	%rd22, %r1, 4;
	add.s64 	%rd23, %rd20, %rd22;
	ld.global.u32 	%r27, [%rd23];
	mul.wide.s32 	%rd24, %r27, 4;
	add.s64 	%rd25, %rd21, %rd24;
	ld.global.u32 	%r2, [%rd25];
	ld.global.u32 	%r3, [%rd25+4];
	setp.ge.s32 	%p2, %r2, %r3;
	@%p2 bra 	$L__BB0_18;
	add.s32 	%r4, %r22, 1;
	sub.s32 	%r28, %r3, %r2;
	and.b32  	%r5, %r28, 3;
	setp.eq.s32 	%p3, %r5, 0;
	mov.u32 	%r42, %r2;
	@%p3 bra 	$L__BB0_7;
	neg.s32 	%r40, %r5;
	mov.u32 	%r42, %r2;
$L__BB0_4:
	.pragma "nounroll";
	mul.wide.s32 	%rd26, %r42, 4;
	add.s64 	%rd27, %rd4, %rd26;
	ld.global.u32 	%r9, [%rd27];
	mul.wide.s32 	%rd28, %r9, 4;
	add.s64 	%rd5, %rd3, %rd28;
	ld.global.u32 	%r29, [%rd5];
	setp.ne.s32 	%p4, %r29, 2147483647;
	@%p4 bra 	$L__BB0_6;
	st.global.u32 	[%rd5], %r4;
	atom.global.add.u32 	%r30, [%rd2], 1;
	mul.wide.s32 	%rd29, %r30, 4;
	add.s64 	%rd30, %rd1, %rd29;
	st.global.u32 	[%rd30], %r9;
$L__BB0_6:
	add.s32 	%r42, %r42, 1;
	add.s32 	%r40, %r40, 1;
	setp.ne.s32 	%p5, %r40, 0;
	@%p5 bra 	$L__BB0_4;
$L__BB0_7:
	sub.s32 	%r31, %r2, %r3;
	setp.gt.u32 	%p6, %r31, -4;
	@%p6 bra 	$L__BB0_18;
	sub.s32 	%r43, %r42, %r3;
	add.s64 	%rd6, %rd4, 8;
$L__BB0_9:
	mul.wide.s32 	%rd31, %r42, 4;
	add.s64 	%rd7, %rd6, %rd31;
	ld.global.u32 	%r16, [%rd7+-8];
	mul.wide.s32 	%rd32, %r16, 4;
	add.s64 	%rd8, %rd3, %rd32;
	ld.global.u32 	%r32, [%rd8];
	setp.ne.s32 	%p7, %r32, 2147483647;
	@%p7 bra 	$L__BB0_11;
	st.global.u32 	[%rd8], %r4;
	atom.global.add.u32 	%r33, [%rd2], 1;
	mul.wide.s32 	%rd33, %r33, 4;
	add.s64 	%rd34, %rd1, %rd33;
	st.global.u32 	[%rd34], %r16;
$L__BB0_11:
	ld.global.u32 	%r17, [%rd7+-4];
	mul.wide.s32 	%rd35, %r17, 4;
	add.s64 	%rd9, %rd3, %rd35;
	ld.global.u32 	%r34, [%rd9];
	setp.ne.s32 	%p8, %r34, 2147483647;
	@%p8 bra 	$L__BB0_13;
	st.global.u32 	[%rd9], %r4;
	atom.global.add.u32 	%r35, [%rd2], 1;
	mul.wide.s32 	%rd36, %r35, 4;
	add.s64 	%rd37, %rd1, %rd36;
	st.global.u32 	[%rd37], %r17;
$L__BB0_13:
	ld.global.u32 	%r18, [%rd7];
	mul.wide.s32 	%rd38, %r18, 4;
	add.s64 	%rd10, %rd3, %rd38;
	ld.global.u32 	%r36, [%rd10];
	setp.ne.s32 	%p9, %r36, 2147483647;
	@%p9 bra 	$L__BB0_15;
	st.global.u32 	[%rd10], %r4;
	atom.global.add.u32 	%r37, [%rd2], 1;
	mul.wide.s32 	%rd39, %r37, 4;
	add.s64 	%rd40, %rd1, %rd39;
	st.global.u32 	[%rd40], %r18;
$L__BB0_15:
	ld.global.u32 	%r19, [%rd7+4];
	mul.wide.s32 	%rd41, %r19, 4;
	add.s64 	%rd11, %rd3, %rd41;
	ld.global.u32 	%r38, [%rd11];
	setp.ne.s32 	%p10, %r38, 2147483647;
	@%p10 bra 	$L__BB0_17;
	st.global.u32 	[%rd11], %r4;
	atom.global.add.u32 	%r39, [%rd2], 1;
	mul.wide.s32 	%rd42, %r39, 4;
	add.s64 	%rd43, %rd1, %rd42;
	st.global.u32 	[%rd43], %r19;
$L__BB0_17:
	add.s32 	%r42, %r42, 4;
	add.s32 	%r43, %r43, 4;
	setp.ne.s32 	%p11, %r43, 0;
	@%p11 bra 	$L__BB0_9;
$L__BB0_18:
	ret;

}


// ===== COMPILED SASS (sm_100) =====

	.target	sm_100

	.elftype	@"ET_EXEC"


//--------------------- .note.nv.tkinfo           --------------------------
	.section	.note.nv.tkinfo,"",@"SHT_NOTE"
	.sectionflags	@"SHF_NOTE_NV_TKINFO"
	.tkinfo
        /*0018*/ 	.word	0x00000002
        /*0030*/ 	.string	""
        /*0030*/ 	.string	"ptxas"
        /*0030*/ 	.string	"Cuda compilation tools, release 13.0, V13.0.88"
        /*0030*/ 	.string	"Build cuda_13.0.r13.0/compiler.36424714_0"
        /*0030*/ 	.string	"-arch sm_100 -m 64 "



//--------------------- .note.nv.cuinfo           --------------------------
	.section	.note.nv.cuinfo,"",@"SHT_NOTE"
	.sectionflags	@"SHF_NOTE_NV_CUINFO"
        /*0018*/ 	.short	0x0002
        /*001a*/ 	.short	0x0064
        /*001c*/ 	.short	0x0082
	.zero		2


//--------------------- .nv.info                  --------------------------
	.section	.nv.info,"",@"SHT_CUDA_INFO"
	.align	4


	//----- nvinfo : EIATTR_REGCOUNT
	.align		4
        /*0000*/ 	.byte	0x04, 0x2f
        /*0002*/ 	.short	(.L_1 - .L_0)
	.align		4
.L_0:
        /*0004*/ 	.word	index@(_Z10bfs_kernelPiS_S_S_S_S_S_i)
        /*0008*/ 	.word	0x00000018


	//----- nvinfo : EIATTR_FRAME_SIZE
	.align		4
.L_1:
        /*000c*/ 	.byte	0x04, 0x11
        /*000e*/ 	.short	(.L_3 - .L_2)
	.align		4
.L_2:
        /*0010*/ 	.word	index@(_Z10bfs_kernelPiS_S_S_S_S_S_i)
        /*0014*/ 	.word	0x00000000


	//----- nvinfo : EIATTR_MIN_STACK_SIZE
	.align		4
.L_3:
        /*0018*/ 	.byte	0x04, 0x12
        /*001a*/ 	.short	(.L_5 - .L_4)
	.align		4
.L_4:
        /*001c*/ 	.word	index@(_Z10bfs_kernelPiS_S_S_S_S_S_i)
        /*0020*/ 	.word	0x00000000
.L_5:


//--------------------- .nv.compat                --------------------------
	.section	.nv.compat,"",@"SHT_CUDA_COMPAT_INFO"
	.align	4
        /*0000*/ 	.byte	0x02, 0x09, 0x00, 0x00, 0x02, 0x02, 0x01, 0x00, 0x02, 0x05, 0x05, 0x00, 0x03, 0x07, 0x01, 0x01
        /*0010*/ 	.byte	0x02, 0x03, 0x00, 0x00, 0x02, 0x06, 0x01, 0x00, 0x04, 0x0b, 0x08, 0x00, 0x09, 0x00, 0x00, 0x00
        /*0020*/ 	.byte	0x00, 0x00, 0x00, 0x00


//--------------------- .nv.info._Z10bfs_kernelPiS_S_S_S_S_S_i --------------------------
	.section	.nv.info._Z10bfs_kernelPiS_S_S_S_S_S_i,"",@"SHT_CUDA_INFO"
	.sectionflags	@""
	.align	4


	//----- nvinfo : EIATTR_CUDA_API_VERSION
	.align		4
        /*0000*/ 	.byte	0x04, 0x37
        /*0002*/ 	.short	(.L_7 - .L_6)
.L_6:
        /*0004*/ 	.word	0x00000082


	//----- nvinfo : EIATTR_KPARAM_INFO
	.align		4
.L_7:
        /*0008*/ 	.byte	0x04, 0x17
        /*000a*/ 	.short	(.L_9 - .L_8)
.L_8:
        /*000c*/ 	.word	0x00000000
        /*0010*/ 	.short	0x0007
        /*0012*/ 	.short	0x0038
        /*0014*/ 	.byte	0x00, 0xf0, 0x11, 0x00


	//----- nvinfo : EIATTR_KPARAM_INFO
	.align		4
.L_9:
        /*0018*/ 	.byte	0x04, 0x17
        /*001a*/ 	.short	(.L_11 - .L_10)
.L_10:
        /*001c*/ 	.word	0x00000000
        /*0020*/ 	.short	0x0006
        /*0022*/ 	.short	0x0030
        /*0024*/ 	.byte	0x00, 0xf5, 0x21, 0x00


	//----- nvinfo : EIATTR_KPARAM_INFO
	.align		4
.L_11:
        /*0028*/ 	.byte	0x04, 0x17
        /*002a*/ 	.short	(.L_13 - .L_12)
.L_12:
        /*002c*/ 	.word	0x00000000
        /*0030*/ 	.short	0x0005
        /*0032*/ 	.short	0x0028
        /*0034*/ 	.byte	0x00, 0xf5, 0x21, 0x00


	//----- nvinfo : EIATTR_KPARAM_INFO
	.align		4
.L_13:
        /*0038*/ 	.byte	0x04, 0x17
        /*003a*/ 	.short	(.L_15 - .L_14)
.L_14:
        /*003c*/ 	.word	0x00000000
        /*0040*/ 	.short	0x0004
        /*0042*/ 	.short	0x0020
        /*0044*/ 	.byte	0x00, 0xf5, 0x21, 0x00


	//----- nvinfo : EIATTR_KPARAM_INFO
	.align		4
.L_15:
        /*0048*/ 	.byte	0x04, 0x17
        /*004a*/ 	.short	(.L_17 - .L_16)
.L_16:
        /*004c*/ 	.word	0x00000000
        /*0050*/ 	.short	0x0003
        /*0052*/ 	.short	0x0018
        /*0054*/ 	.byte	0x00, 0xf5, 0x21, 0x00


	//----- nvinfo : EIATTR_KPARAM_INFO
	.align		4
.L_17:
        /*0058*/ 	.byte	0x04, 0x17
        /*005a*/ 	.short	(.L_19 - .L_18)
.L_18:
        /*005c*/ 	.word	0x00000000
        /*0060*/ 	.short	0x0002
        /*0062*/ 	.short	0x0010
        /*0064*/ 	.byte	0x00, 0xf5, 0x21, 0x00


	//----- nvinfo : EIATTR_KPARAM_INFO
	.align		4
.L_19:
        /*0068*/ 	.byte	0x04, 0x17
        /*006a*/ 	.short	(.L_21 - .L_20)
.L_20:
        /*006c*/ 	.word	0x00000000
        /*0070*/ 	.short	0x0001
        /*0072*/ 	.short	0x0008
        /*0074*/ 	.byte	0x00, 0xf5, 0x21, 0x00


	//----- nvinfo : EIATTR_KPARAM_INFO
	.align		4
.L_21:
        /*0078*/ 	.byte	0x04, 0x17
        /*007a*/ 	.short	(.L_23 - .L_22)
.L_22:
        /*007c*/ 	.word	0x00000000
        /*0080*/ 	.short	0x0000
        /*0082*/ 	.short	0x0000
        /*0084*/ 	.byte	0x00, 0xf5, 0x21, 0x00


	//----- nvinfo : EIATTR_SPARSE_MMA_MASK
	.align		4
.L_23:
        /*0088*/ 	.byte	0x03, 0x50
        /*008a*/ 	.short	0x0000


	//----- nvinfo : EIATTR_MAXREG_COUNT
	.align		4
        /*008c*/ 	.byte	0x03, 0x1b
        /*008e*/ 	.short	0x00ff


	//----- nvinfo : EIATTR_MERCURY_ISA_VERSION
	.align		4
        /*0090*/ 	.byte	0x03, 0x5f
        /*0092*/ 	.short	0x0101


	//----- nvinfo : EIATTR_INT_WARP_WIDE_INSTR_OFFSETS
	.align		4
        /*0094*/ 	.byte	0x04, 0x31
        /*0096*/ 	.short	(.L_25 - .L_24)


	//   ....[0]....
.L_24:
        /*0098*/ 	.word	0x00000290


	//   ....[1]....
        /*009c*/ 	.word	0x00000330


	//   ....[2]....
        /*00a0*/ 	.word	0x000004e0


	//   ....[3]....
        /*00a4*/ 	.word	0x00000580


	//   ....[4]....
        /*00a8*/ 	.word	0x00000640


	//   ....[5]....
        /*00ac*/ 	.word	0x000006e0


	//   ....[6]....
        /*00b0*/ 	.word	0x000007a0


	//   ....[7]....
        /*00b4*/ 	.word	0x00000840


	//   ....[8]....
        /*00b8*/ 	.word	0x00000920


	//   ....[9]....
        /*00bc*/ 	.word	0x000009c0


	//----- nvinfo : EIATTR_VRC_CTA_INIT_COUNT
	.align		4
.L_25:
        /*00c0*/ 	.byte	0x02, 0x4a
	.zero		1
	.zero		1


	//----- nvinfo : EIATTR_EXIT_INSTR_OFFSETS
	.align		4
        /*00c4*/ 	.byte	0x04, 0x1c
        /*00c6*/ 	.short	(.L_27 - .L_26)


	//   ....[0]....
.L_26:
        /*00c8*/ 	.word	0x00000090


	//   ....[1]....
        /*00cc*/ 	.word	0x00000120


	//   ....[2]....
        /*00d0*/ 	.word	0x000003d0


	//   ....[3]....
        /*00d4*/ 	.word	0x00000a30


	//----- nvinfo : EIATTR_CRS_STACK_SIZE
	.align		4
.L_27:
        /*00d8*/ 	.byte	0x04, 0x1e
        /*00da*/ 	.short	(.L_29 - .L_28)
.L_28:
        /*00dc*/ 	.word	0x00000000


	//----- nvinfo : EIATTR_CBANK_PARAM_SIZE
	.align		4
.L_29:
        /*00e0*/ 	.byte	0x03, 0x19
        /*00e2*/ 	.short	0x003c


	//----- nvinfo : EIATTR_PARAM_CBANK
	.align		4
        /*00e4*/ 	.byte	0x04, 0x0a
        /*00e6*/ 	.short	(.L_31 - .L_30)
	.align		4
.L_30:
        /*00e8*/ 	.word	index@(.nv.constant0._Z10bfs_kernelPiS_S_S_S_S_S_i)
        /*00ec*/ 	.short	0x0380
        /*00ee*/ 	.short	0x003c


	//----- nvinfo : EIATTR_SW_WAR
	.align		4
.L_31:
        /*00f0*/ 	.byte	0x04, 0x36
        /*00f2*/ 	.short	(.L_33 - .L_32)
.L_32:
        /*00f4*/ 	.word	0x00000008
.L_33:


//--------------------- .nv.callgraph             --------------------------
	.section	.nv.callgraph,"",@"SHT_CUDA_CALLGRAPH"
	.align	4
	.sectionentsize	8
	.align		4
        /*0000*/ 	.word	0x00000000
	.align		4
        /*0004*/ 	.word	0xffffffff
	.align		4
        /*0008*/ 	.word	0x00000000
	.align		4
        /*000c*/ 	.word	0xfffffffe
	.align		4
        /*0010*/ 	.word	0x00000000
	.align		4
        /*0014*/ 	.word	0xfffffffd
	.align		4
        /*0018*/ 	.word	0x00000000
	.align		4
        /*001c*/ 	.word	0xfffffffc


//--------------------- .text._Z10bfs_kernelPiS_S_S_S_S_S_i --------------------------
	.section	.text._Z10bfs_kernelPiS_S_S_S_S_S_i,"ax",@progbits
	.align	128
        .global         _Z10bfs_kernelPiS_S_S_S_S_S_i
        .type           _Z10bfs_kernelPiS_S_S_S_S_S_i,@function
        .size           _Z10bfs_kernelPiS_S_S_S_S_S_i,(.L_x_15 - _Z10bfs_kernelPiS_S_S_S_S_S_i)
        .other          _Z10bfs_kernelPiS_S_S_S_S_S_i,@"STO_CUDA_ENTRY STV_DEFAULT"
_Z10bfs_kernelPiS_S_S_S_S_S_i:
.text._Z10bfs_kernelPiS_S_S_S_S_S_i:
[----:B------:R-:W-:Y:S08]  /*0000*/  LDC R1, c[0x0][0x37c] ;  /* 0x0000df00ff017b82 */ /* 0x000ff00000000800 */
[----:B------:R-:W0:Y:S01]  /*0010*/  LDC.64 R2, c[0x0][0x3a8] ;  /* 0x0000ea00ff027b82 */ /* 0x000e220000000a00 */
[----:B------:R-:W0:Y:S02]  /*0020*/  LDCU.64 UR6, c[0x0][0x358] ;  /* 0x00006b00ff0677ac */ /* 0x000e240008000a00 */
[----:B0-----:R-:W2:Y:S05]  /*0030*/  LDG.E R2, desc[UR6][R2.64] ;  /* 0x0000000602027981 */ /* 0x001eaa000c1e1900 */
[----:B------:R-:W0:Y:S01]  /*0040*/  S2UR UR4, SR_CTAID.X ;  /* 0x00000000000479c3 */ /* 0x000e220000002500 */
[----:B------:R-:W0:Y:S07]  /*0050*/  S2R R0, SR_TID.X ;  /* 0x0000000000007919 */ /* 0x000e2e0000002100 */
[----:B------:R-:W0:Y:S02]  /*0060*/  LDC R7, c[0x0][0x360] ;  /* 0x0000d800ff077b82 */ /* 0x000e240000000800 */
[----:B0-----:R-:W-:-:S05]  /*0070*/  IMAD R7, R7, UR4, R0 ;  /* 0x0000000407077c24 */ /* 0x001fca000f8e0200 */
[----:B--2---:R-:W-:-:S13]  /*0080*/  ISETP.GE.AND P0, PT, R7, R2, PT ;  /* 0x000000020700720c */ /* 0x004fda0003f06270 */
[----:B------:R-:W-:Y:S05]  /*0090*/  @P0 EXIT ;  /* 0x000000000000094d */ /* 0x000fea0003800000 */
[----:B------:R-:W0:Y:S02]  /*00a0*/  LDC.64 R4, c[0x0][0x398] ;  /* 0x0000e600ff047b82 */ /* 0x000e240000000a00 */
[----:B0-----:R-:W-:-:S06]  /*00b0*/  IMAD.WIDE R4, R7, 0x4, R4 ;  /* 0x0000000407047825 */ /* 0x001fcc00078e0204 */
[----:B------:R-:W0:Y:S01]  /*00c0*/  LDC.64 R6, c[0x0][0x380] ;  /* 0x0000e000ff067b82 */ /* 0x000e220000000a00 */
[----:B------:R-:W0:Y:S02]  /*00d0*/  LDG.E R5, desc[UR6][R4.64] ;  /* 0x0000000604057981 */ /* 0x000e24000c1e1900 */
[----:B0-----:R-:W-:-:S05]  /*00e0*/  IMAD.WIDE R6, R5, 0x4, R6 ;  /* 0x0000000405067825 */ /* 0x001fca00078e0206 */
[----:B------:R-:W2:Y:S04]  /*00f0*/  LDG.E R10, desc[UR6][R6.64] ;  /* 0x00000006060a7981 */ /* 0x000ea8000c1e1900 */
[----:B------:R-:W2:Y:S02]  /*0100*/  LDG.E R3, desc[UR6][R6.64+0x4] ;  /* 0x0000040606037981 */ /* 0x000ea4000c1e1900 */
[----:B--2---:R-:W-:-:S13]  /*0110*/  ISETP.GE.AND P0, PT, R10, R3, PT ;  /* 0x000000030a00720c */ /* 0x004fda0003f06270 */
[----:B------:R-:W-:Y:S05]  /*0120*/  @P0 EXIT ;  /* 0x000000000000094d */ /* 0x000fea0003800000 */
[----:B------:R-:W0:Y:S01]  /*0130*/  LDC R2, c[0x0][0x3b8] ;  /* 0x0000ee00ff027b82 */ /* 0x000e220000000800 */
[--C-:B------:R-:W-:Y:S01]  /*0140*/  IMAD.IADD R0, R3, 0x1, -R10.reuse ;  /* 0x0000000103007824 */ /* 0x100fe200078e0a0a */
[----:B------:R-:W-:Y:S04]  /*0150*/  BSSY.RECONVERGENT B0, `(.L_x_0) ;  /* 0x0000025000007945 */ /* 0x000fe80003800200 */
[----:B------:R-:W-:Y:S01]  /*0160*/  LOP3.LUT P0, R11, R0, 0x3, RZ, 0xc0, !PT ;  /* 0x00000003000b7812 */ /* 0x000fe2000780c0ff */
[----:B------:R-:W-:Y:S01]  /*0170*/  IMAD.MOV.U32 R0, RZ, RZ, R10 ;  /* 0x000000ffff007224 */ /* 0x000fe200078e000a */
[----:B0-----:R-:W-:-:S11]  /*0180*/  IADD3 R2, PT, PT, R2, 0x1, RZ ;  /* 0x0000000102027810 */ /* 0x001fd60007ffe0ff */
[----:B------:R-:W-:Y:S05]  /*0190*/  @!P0 BRA `(.L_x_1) ;  /* 0x0000000000808947 */ /* 0x000fea0003800000 */
[----:B------:R-:W0:Y:S01]  /*01a0*/  LDC.64 R4, c[0x0][0x3a0] ;  /* 0x0000e800ff047b82 */ /* 0x000e220000000a00 */
[----:B------:R-:W-:Y:S02]  /*01b0*/  IMAD.MOV R11, RZ, RZ, -R11 ;  /* 0x000000ffff0b7224 */ /* 0x000fe400078e0a0b */
[----:B------:R-:W-:-:S05]  /*01c0*/  IMAD.MOV.U32 R0, RZ, RZ, R10 ;  /* 0x000000ffff007224 */ /* 0x000fca00078e000a */
[----:B------:R-:W1:Y:S08]  /*01d0*/  LDC.64 R6, c[0x0][0x390] ;  /* 0x0000e400ff067b82 */ /* 0x000e700000000a00 */
[----:B------:R-:W2:Y:S02]  /*01e0*/  LDC.64 R8, c[0x0][0x388] ;  /* 0x0000e200ff087b82 */ /* 0x000ea40000000a00 */
.L_x_4:
[----:B--2---:R-:W-:-:S05]  /*01f0*/  IMAD.WIDE R14, R0, 0x4, R8 ;  /* 0x00000004000e7825 */ /* 0x004fca00078e0208 */
[----:B-1----:R-:W1:Y:S02]  /*0200*/  LDG.E R21, desc[UR6][R14.64] ;  /* 0x000000060e157981 */ /* 0x002e64000c1e1900 */
[----:B-1----:R-:W-:-:S05]  /*0210*/  IMAD.WIDE R12, R21, 0x4, R6 ;  /* 0x00000004150c7825 */ /* 0x002fca00078e0206 */
[----:B------:R-:W2:Y:S01]  /*0220*/  LDG.E R16, desc[UR6][R12.64] ;  /* 0x000000060c107981 */ /* 0x000ea2000c1e1900 */
[----:B------:R-:W-:Y:S01]  /*0230*/  IADD3 R11, PT, PT, R11, 0x1, RZ ;  /* 0x000000010b0b7810 */ /* 0x000fe20007ffe0ff */
[----:B------:R-:W-:Y:S03]  /*0240*/  BSSY.RECONVERGENT B1, `(.L_x_2) ;  /* 0x0000013000017945 */ /* 0x000fe60003800200 */
[----:B------:R-:W-:Y:S02]  /*0250*/  ISETP.NE.AND P0, PT, R11, RZ, PT ;  /* 0x000000ff0b00720c */ /* 0x000fe40003f05270 */
[----:B--2---:R-:W-:-:S13]  /*0260*/  ISETP.NE.AND P1, PT, R16, 0x7fffffff, PT ;  /* 0x7fffffff1000780c */ /* 0x004fda0003f25270 */
[----:B------:R-:W-:Y:S05]  /*0270*/  @P1 BRA `(.L_x_3) ;  /* 0x00000000003c1947 */ /* 0x000fea0003800000 */
[----:B------:R-:W1:Y:S01]  /*0280*/  S2R R17, SR_LANEID ;  /* 0x0000000000117919 */ /* 0x000e620000000000 */
[----:B------:R-:W-:Y:S01]  /*0290*/  VOTEU.ANY UR4, UPT, PT ;  /* 0x0000000000047886 */ /* 0x000fe200038e0100 */
[----:B------:R-:W2:Y:S01]  /*02a0*/  LDC.64 R14, c[0x0][0x3b0] ;  /* 0x0000ec00ff0e7b82 */ /* 0x000ea20000000a00 */
[----:B------:R-:W1:Y:S01]  /*02b0*/  FLO.U32 R18, UR4 ;  /* 0x0000000400127d00 */ /* 0x000e6200080e0000 */
[----:B------:R-:W-:Y:S07]  /*02c0*/  STG.E desc[UR6][R12.64], R2 ;  /* 0x000000020c007986 */ /* 0x000fee000c101906 */
[----:B------:R-:W2:Y:S01]  /*02d0*/  POPC R19, UR4 ;  /* 0x0000000400137d09 */ /* 0x000ea20008000000 */
[----:B-1----:R-:W-:-:S13]  /*02e0*/  ISETP.EQ.U32.AND P1, PT, R18, R17, PT ;  /* 0x000000111200720c */ /* 0x002fda0003f22070 */
[----:B--2---:R-:W2:Y:S01]  /*02f0*/  @P1 ATOMG.E.ADD.STRONG.GPU PT, R15, desc[UR6][R14.64], R19 ;  /* 0x800000130e0f19a8 */ /* 0x004ea200081ef106 */
[----:B------:R-:W1:Y:S02]  /*0300*/  S2R R16, SR_LTMASK ;  /* 0x0000000000107919 */ /* 0x000e640000003900 */
[----:B-1----:R-:W-:-:S06]  /*0310*/  LOP3.LUT R20, R16, UR4, RZ, 0xc0, !PT ;  /* 0x0000000410147c12 */ /* 0x002fcc000f8ec0ff */
[----:B------:R-:W1:Y:S01]  /*0320*/  POPC R20, R20 ;  /* 0x0000001400147309 */ /* 0x000e620000000000 */
[----:B--2---:R-:W1:Y:S02]  /*0330*/  SHFL.IDX PT, R17, R15, R18, 0x1f ;  /* 0x00001f120f117589 */ /* 0x004e6400000e0000 */
[----:B-1----:R-:W-:-:S04]  /*0340*/  IMAD.IADD R17, R17, 0x1, R20 ;  /* 0x0000000111117824 */ /* 0x002fc800078e0214 */
[----:B0-----:R-:W-:-:S05]  /*0350*/  IMAD.WIDE R16, R17, 0x4, R4 ;  /* 0x0000000411107825 */ /* 0x001fca00078e0204 */
[----:B------:R1:W-:Y:S02]  /*0360*/  STG.E desc[UR6][R16.64], R21 ;  /* 0x0000001510007986 */ /* 0x0003e4000c101906 */
.L_x_3:
[----:B------:R-:W-:Y:S05]  /*0370*/  BSYNC.RECONVERGENT B1 ;  /* 0x0000000000017941 */ /* 0x000fea0003800200 */
.L_x_2:
[----:B------:R-:W-:Y:S01]  /*0380*/  VIADD R0, R0, 0x1 ;  /* 0x0000000100007836 */ /* 0x000fe20000000000 */
[----:B------:R-:W-:Y:S06]  /*0390*/  @P0 BRA `(.L_x_4) ;  /* 0xfffffffc00940947 */ /* 0x000fec000383ffff */
.L_x_1:
[----:B------:R-:W-:Y:S05]  /*03a0*/  BSYNC.RECONVERGENT B0 ;  /* 0x0000000000007941 */ /* 0x000fea0003800200 */
.L_x_0:
[----:B0-----:R-:W-:-:S04]  /*03b0*/  IADD3 R4, PT, PT, R10, -R3, RZ ;  /* 0x800000030a047210 */ /* 0x001fc80007ffe0ff */
[----:B------:R-:W-:-:S13]  /*03c0*/  ISETP.GT.U32.AND P0, PT, R4, -0x4, PT ;  /* 0xfffffffc0400780c */ /* 0x000fda0003f04070 */
[----:B------:R-:W-:Y:S05]  /*03d0*/  @P0 EXIT ;  /* 0x000000000000094d */ /* 0x000fea0003800000 */
[----:B------:R-:W0:Y:S01]  /*03e0*/  LDC.64 R6, c[0x0][0x3a0] ;  /* 0x0000e800ff067b82 */ /* 0x000e220000000a00 */
[----:B------:R-:W2:Y:S01]  /*03f0*/  LDCU.64 UR4, c[0x0][0x388] ;  /* 0x00007100ff0477ac */ /* 0x000ea20008000a00 */
[----:B------:R-:W-:-:S06]  /*0400*/  IMAD.IADD R3, R0, 0x1, -R3 ;  /* 0x0000000100037824 */ /* 0x000fcc00078e0a03 */
[----:B------:R-:W3:Y:S01]  /*0410*/  LDC.64 R4, c[0x0][0x390] ;  /* 0x0000e400ff047b82 */ /* 0x000ee20000000a00 */
[----:B--2---:R-:W-:-:S04]  /*0420*/  UIADD3 UR4, UP0, UPT, UR4, 0x8, URZ ;  /* 0x0000000804047890 */ /* 0x004fc8000ff1e0ff */
[----:B------:R-:W-:-:S12]  /*0430*/  UIADD3.X UR5, UPT, UPT, URZ, UR5, URZ, UP0, !UPT ;  /* 0x00000005ff057290 */ /* 0x000fd800087fe4ff */
.L_x_13:
[----:B-1----:R-:W-:Y:S01]  /*0440*/  MOV R9, UR5 ;  /* 0x0000000500097c02 */ /* 0x002fe20008000f00 */
[----:B------:R-:W-:-:S04]  /*0450*/  IMAD.U32 R8, RZ, RZ, UR4 ;  /* 0x00000004ff087e24 */ /* 0x000fc8000f8e00ff */
[----:B------:R-:W-:-:S05]  /*0460*/  IMAD.WIDE R8, R0, 0x4, R8 ;  /* 0x0000000400087825 */ /* 0x000fca00078e0208 */
[----:B------:R-:W3:Y:S02]  /*0470*/  LDG.E R19, desc[UR6][R8.64+-0x8] ;  /* 0xfffff80608137981 */ /* 0x000ee4000c1e1900 */
[----:B---3--:R-:W-:-:S05]  /*0480*/  IMAD.WIDE R12, R19, 0x4, R4 ;  /* 0x00000004130c7825 */ /* 0x008fca00078e0204 */
[----:B------:R-:W2:Y:S01]  /*0490*/  LDG.E R10, desc[UR6][R12.64] ;  /* 0x000000060c0a7981 */ /* 0x000ea2000c1e1900 */
[----:B------:R-:W-:Y:S01]  /*04a0*/  BSSY.RECONVERGENT B0, `(.L_x_5) ;  /* 0x0000012000007945 */ /* 0x000fe20003800200 */
[----:B--2---:R-:W-:-:S13]  /*04b0*/  ISETP.NE.AND P0, PT, R10, 0x7fffffff, PT ;  /* 0x7fffffff0a00780c */ /* 0x004fda0003f05270 */
[----:B------:R-:W-:Y:S05]  /*04c0*/  @P0 BRA `(.L_x_6) ;  /* 0x00000000003c0947 */ /* 0x000fea0003800000 */
[----:B------:R-:W2:Y:S01]  /*04d0*/  S2R R11, SR_LANEID ;  /* 0x00000000000b7919 */ /* 0x000ea20000000000 */
[----:B------:R-:W-:Y:S01]  /*04e0*/  VOTEU.ANY UR8, UPT, PT ;  /* 0x0000000000087886 */ /* 0x000fe200038e0100 */
[----:B------:R-:W3:Y:S01]  /*04f0*/  LDC.64 R14, c[0x0][0x3b0] ;  /* 0x0000ec00ff0e7b82 */ /* 0x000ee20000000a00 */
[----:B-1----:R-:W2:Y:S01]  /*0500*/  FLO.U32 R16, UR8 ;  /* 0x0000000800107d00 */ /* 0x002ea200080e0000 */
[----:B------:R-:W-:Y:S07]  /*0510*/  STG.E desc[UR6][R12.64], R2 ;  /* 0x000000020c007986 */ /* 0x000fee000c101906 */
[----:B------:R-:W3:Y:S01]  /*0520*/  POPC R17, UR8 ;  /* 0x0000000800117d09 */ /* 0x000ee20008000000 */
[----:B--2---:R-:W-:-:S13]  /*0530*/  ISETP.EQ.U32.AND P0, PT, R16, R11, PT ;  /* 0x0000000b1000720c */ /* 0x004fda0003f02070 */
[----:B---3--:R-:W2:Y:S01]  /*0540*/  @P0 ATOMG.E.ADD.STRONG.GPU PT, R15, desc[UR6][R14.64], R17 ;  /* 0x800000110e0f09a8 */ /* 0x008ea200081ef106 */
[----:B------:R-:W1:Y:S02]  /*0550*/  S2R R18, SR_LTMASK ;  /* 0x0000000000127919 */ /* 0x000e640000003900 */
[----:B-1----:R-:W-:-:S06]  /*0560*/  LOP3.LUT R18, R18, UR8, RZ, 0xc0, !PT ;  /* 0x0000000812127c12 */ /* 0x002fcc000f8ec0ff */
[----:B------:R-:W1:Y:S01]  /*0570*/  POPC R18, R18 ;  /* 0x0000001200127309 */ /* 0x000e620000000000 */
[----:B--2---:R-:W1:Y:S02]  /*0580*/  SHFL.IDX PT, R11, R15, R16, 0x1f ;  /* 0x00001f100f0b7589 */ /* 0x004e6400000e0000 */
[----:B-1----:R-:W-:-:S04]  /*0590*/  IMAD.IADD R11, R11, 0x1, R18 ;  /* 0x000000010b0b7824 */ /* 0x002fc800078e0212 */
[----:B0-----:R-:W-:-:S05]  /*05a0*/  IMAD.WIDE R10, R11, 0x4, R6 ;  /* 0x000000040b0a7825 */ /* 0x001fca00078e0206 */
[----:B------:R2:W-:Y:S02]  /*05b0*/  STG.E desc[UR6][R10.64], R19 ;  /* 0x000000130a007986 */ /* 0x0005e4000c101906 */
.L_x_6:
[----:B------:R-:W-:Y:S05]  /*05c0*/  BSYNC.RECONVERGENT B0 ;  /* 0x0000000000007941 */ /* 0x000fea0003800200 */
.L_x_5:
[----:B--2---:R-:W2:Y:S02]  /*05d0*/  LDG.E R19, desc[UR6][R8.64+-0x4] ;  /* 0xfffffc0608137981 */ /* 0x004ea4000c1e1900 */
[----:B--2---:R-:W-:-:S05]  /*05e0*/  IMAD.WIDE R12, R19, 0x4, R4 ;  /* 0x00000004130c7825 */ /* 0x004fca00078e0204 */
        /* <DEDUP_REMOVED lines=16> */
[----:B-1----:R-:W-:-:S05]  /*06f0*/  IADD3 R11, PT, PT, R11, R18, RZ ;  /* 0x000000120b0b7210 */ /* 0x002fca0007ffe0ff */
[----:B0-----:R-:W-:-:S05]  /*0700*/  IMAD.WIDE R10, R11, 0x4, R6 ;  /* 0x000000040b0a7825 */ /* 0x001fca00078e0206 */
[----:B------:R2:W-:Y:S02]  /*0710*/  STG.E desc[UR6][R10.64], R19 ;  /* 0x000000130a007986 */ /* 0x0005e4000c101906 */
.L_x_8:
[----:B------:R-:W-:Y:S05]  /*0720*/  BSYNC.RECONVERGENT B0 ;  /* 0x0000000000007941 */ /* 0x000fea0003800200 */
.L_x_7:
        /* <DEDUP_REMOVED lines=21> */
.L_x_10:
[----:B------:R-:W-:Y:S05]  /*0880*/  BSYNC.RECONVERGENT B0 ;  /* 0x0000000000007941 */ /* 0x000fea0003800200 */
.L_x_9:
[----:B-1----:R-:W2:Y:S02]  /*0890*/  LDG.E R17, desc[UR6][R8.64+0x4] ;  /* 0x0000040608117981 */ /* 0x002ea4000c1e1900 */
[----:B--2---:R-:W-:-:S05]  /*08a0*/  IMAD.WIDE R10, R17, 0x4, R4 ;  /* 0x00000004110a7825 */ /* 0x004fca00078e0204 */
        /* <DEDUP_REMOVED lines=21> */
.L_x_12:
[----:B------:R-:W-:Y:S05]  /*0a00*/  BSYNC.RECONVERGENT B0 ;  /* 0x0000000000007941 */ /* 0x000fea0003800200 */
.L_x_11:
[----:B------:R-:W-:Y:S01]  /*0a10*/  IADD3 R0, PT, PT, R0, 0x4, RZ ;  /* 0x0000000400007810 */ /* 0x000fe20007ffe0ff */
[----:B------:R-:W-:Y:S06]  /*0a20*/  @P0 BRA `(.L_x_13) ;  /* 0xfffffff800840947 */ /* 0x000fec000383ffff */
[----:B------:R-:W-:Y:S05]  /*0a30*/  EXIT ;  /* 0x000000000000794d */ /* 0x000fea0003800000 */
.L_x_14:
[----:B------:R-:W-:-:S00]  /*0a40*/  BRA `(.L_x_14) ;  /* 0xfffffffc00fc7947 */ /* 0x000fc0000383ffff */
[----:B------:R-:W-:-:S00]  /*0a50*/  NOP ;  /* 0x0000000000007918 */ /* 0x000fc00000000000 */
        /* <DEDUP_REMOVED lines=10> */
.L_x_15:


//--------------------- .nv.shared.reserved.0     --------------------------
	.section	.nv.shared.reserved.0,"aw",@nobits
	.weak		__nv_reservedSMEM_offset_0_alias
	.size		__nv_reservedSMEM_offset_0_alias, 0, 64
	.other		__nv_reservedSMEM_offset_0_alias,@"STO_CUDA_RESERVED_SHARED STV_DEFAULT"
__nv_reservedSMEM_offset_0_alias:
	.zero		0
	.zero		64


//--------------------- .nv.constant0._Z10bfs_kernelPiS_S_S_S_S_S_i --------------------------
	.section	.nv.constant0._Z10bfs_kernelPiS_S_S_S_S_S_i,"a",@progbits
	.sectionflags	@""
	.align	4
.nv.constant0._Z10bfs_kernelPiS_S_S_S_S_S_i:
	.zero		956


//--------------------- SYMBOLS --------------------------

	.type		.nv.reservedSmem.offset0,@object
	.size		.nv.reservedSmem.offset0,0x4
